//
// Generated by NVIDIA NVVM Compiler
//
// Compiler Build ID: CL-36424714
// Cuda compilation tools, release 13.0, V13.0.88
// Based on NVVM 20.0.0
//

.version 9.0
.target sm_100
.address_size 64

	// .globl	_Z9eluKernelPKfPfmmf

.visible .entry _Z9eluKernelPKfPfmmf(
	.param .u64 .ptr .align 1 _Z9eluKernelPKfPfmmf_param_0,
	.param .u64 .ptr .align 1 _Z9eluKernelPKfPfmmf_param_1,
	.param .u64 _Z9eluKernelPKfPfmmf_param_2,
	.param .u64 _Z9eluKernelPKfPfmmf_param_3,
	.param .f32 _Z9eluKernelPKfPfmmf_param_4
)
{
	.reg .pred 	%p<14>;
	.reg .b32 	%r<24>;
	.reg .b32 	%f<114>;
	.reg .b64 	%rd<21>;

	ld.param.u64 	%rd9, [_Z9eluKernelPKfPfmmf_param_0];
	ld.param.u64 	%rd10, [_Z9eluKernelPKfPfmmf_param_1];
	ld.param.u64 	%rd11, [_Z9eluKernelPKfPfmmf_param_2];
	ld.param.u64 	%rd8, [_Z9eluKernelPKfPfmmf_param_3];
	ld.param.f32 	%f22, [_Z9eluKernelPKfPfmmf_param_4];
	cvta.to.global.u64 	%rd1, %rd10;
	cvta.to.global.u64 	%rd2, %rd9;
	mov.u32 	%r1, %ctaid.y;
	mov.u32 	%r2, %ntid.y;
	mov.u32 	%r3, %tid.y;
	mad.lo.s32 	%r4, %r1, %r2, %r3;
	cvt.u64.u32 	%rd3, %r4;
	mov.u32 	%r5, %ctaid.x;
	mov.u32 	%r6, %ntid.x;
	mov.u32 	%r7, %tid.x;
	mad.lo.s32 	%r8, %r5, %r6, %r7;
	shl.b32 	%r9, %r8, 2;
	cvt.u64.u32 	%rd4, %r9;
	setp.le.u64 	%p1, %rd11, %rd3;
	setp.le.u64 	%p2, %rd8, %rd4;
	or.pred  	%p3, %p1, %p2;
	@%p3 bra 	$L__BB0_20;
	mad.lo.s64 	%rd5, %rd8, %rd3, %rd4;
	add.s64 	%rd12, %rd4, 3;
	setp.ge.u64 	%p4, %rd12, %rd8;
	@%p4 bra 	$L__BB0_11;
	shl.b64 	%rd17, %rd5, 2;
	add.s64 	%rd18, %rd2, %rd17;
	ld.global.v4.f32 	{%f107, %f108, %f109, %f110}, [%rd18];
	setp.ge.f32 	%p10, %f107, 0f00000000;
	@%p10 bra 	$L__BB0_4;
	fma.rn.f32 	%f59, %f107, 0f3BBB989D, 0f3F000000;
	cvt.sat.f32.f32 	%f60, %f59;
	mov.f32 	%f61, 0f4B400001;
	mov.f32 	%f62, 0f437C0000;
	fma.rm.f32 	%f63, %f60, %f62, %f61;
	add.f32 	%f64, %f63, 0fCB40007F;
	neg.f32 	%f65, %f64;
	fma.rn.f32 	%f66, %f107, 0f3FB8AA3B, %f65;
	fma.rn.f32 	%f67, %f107, 0f32A57060, %f66;
	mov.b32 	%r16, %f63;
	shl.b32 	%r17, %r16, 23;
	mov.b32 	%f68, %r17;
	ex2.approx.ftz.f32 	%f69, %f67;
	fma.rn.f32 	%f70, %f69, %f68, 0fBF800000;
	mul.f32 	%f107, %f22, %f70;
$L__BB0_4:
	setp.ge.f32 	%p11, %f108, 0f00000000;
	@%p11 bra 	$L__BB0_6;
	fma.rn.f32 	%f71, %f108, 0f3BBB989D, 0f3F000000;
	cvt.sat.f32.f32 	%f72, %f71;
	mov.f32 	%f73, 0f4B400001;
	mov.f32 	%f74, 0f437C0000;
	fma.rm.f32 	%f75, %f72, %f74, %f73;
	add.f32 	%f76, %f75, 0fCB40007F;
	neg.f32 	%f77, %f76;
	fma.rn.f32 	%f78, %f108, 0f3FB8AA3B, %f77;
	fma.rn.f32 	%f79, %f108, 0f32A57060, %f78;
	mov.b32 	%r18, %f75;
	shl.b32 	%r19, %r18, 23;
	mov.b32 	%f80, %r19;
	ex2.approx.ftz.f32 	%f81, %f79;
	fma.rn.f32 	%f82, %f81, %f80, 0fBF800000;
	mul.f32 	%f108, %f22, %f82;
$L__BB0_6:
	setp.ge.f32 	%p12, %f109, 0f00000000;
	@%p12 bra 	$L__BB0_8;
	fma.rn.f32 	%f83, %f109, 0f3BBB989D, 0f3F000000;
	cvt.sat.f32.f32 	%f84, %f83;
	mov.f32 	%f85, 0f4B400001;
	mov.f32 	%f86, 0f437C0000;
	fma.rm.f32 	%f87, %f84, %f86, %f85;
	add.f32 	%f88, %f87, 0fCB40007F;
	neg.f32 	%f89, %f88;
	fma.rn.f32 	%f90, %f109, 0f3FB8AA3B, %f89;
	fma.rn.f32 	%f91, %f109, 0f32A57060, %f90;
	mov.b32 	%r20, %f87;
	shl.b32 	%r21, %r20, 23;
	mov.b32 	%f92, %r21;
	ex2.approx.ftz.f32 	%f93, %f91;
	fma.rn.f32 	%f94, %f93, %f92, 0fBF800000;
	mul.f32 	%f109, %f22, %f94;
$L__BB0_8:
	setp.ge.f32 	%p13, %f110, 0f00000000;
	@%p13 bra 	$L__BB0_10;
	fma.rn.f32 	%f95, %f110, 0f3BBB989D, 0f3F000000;
	cvt.sat.f32.f32 	%f96, %f95;
	mov.f32 	%f97, 0f4B400001;
	mov.f32 	%f98, 0f437C0000;
	fma.rm.f32 	%f99, %f96, %f98, %f97;
	add.f32 	%f100, %f99, 0fCB40007F;
	neg.f32 	%f101, %f100;
	fma.rn.f32 	%f102, %f110, 0f3FB8AA3B, %f101;
	fma.rn.f32 	%f103, %f110, 0f32A57060, %f102;
	mov.b32 	%r22, %f99;
	shl.b32 	%r23, %r22, 23;
	mov.b32 	%f104, %r23;
	ex2.approx.ftz.f32 	%f105, %f103;
	fma.rn.f32 	%f106, %f105, %f104, 0fBF800000;
	mul.f32 	%f110, %f22, %f106;
$L__BB0_10:
	add.s64 	%rd20, %rd1, %rd17;
	st.global.v4.f32 	[%rd20], {%f107, %f108, %f109, %f110};
	bra.uni 	$L__BB0_20;
$L__BB0_11:
	shl.b64 	%rd13, %rd5, 2;
	add.s64 	%rd6, %rd2, %rd13;
	ld.global.f32 	%f111, [%rd6];
	setp.ge.f32 	%p5, %f111, 0f00000000;
	@%p5 bra 	$L__BB0_13;
	fma.rn.f32 	%f23, %f111, 0f3BBB989D, 0f3F000000;
	cvt.sat.f32.f32 	%f24, %f23;
	mov.f32 	%f25, 0f4B400001;
	mov.f32 	%f26, 0f437C0000;
	fma.rm.f32 	%f27, %f24, %f26, %f25;
	add.f32 	%f28, %f27, 0fCB40007F;
	neg.f32 	%f29, %f28;
	fma.rn.f32 	%f30, %f111, 0f3FB8AA3B, %f29;
	fma.rn.f32 	%f31, %f111, 0f32A57060, %f30;
	mov.b32 	%r10, %f27;
	shl.b32 	%r11, %r10, 23;
	mov.b32 	%f32, %r11;
	ex2.approx.ftz.f32 	%f33, %f31;
	fma.rn.f32 	%f34, %f33, %f32, 0fBF800000;
	mul.f32 	%f111, %f22, %f34;
$L__BB0_13:
	add.s64 	%rd7, %rd1, %rd13;
	st.global.f32 	[%rd7], %f111;
	add.s64 	%rd15, %rd4, 1;
	setp.ge.u64 	%p6, %rd15, %rd8;
	@%p6 bra 	$L__BB0_20;
	ld.global.f32 	%f112, [%rd6+4];
	setp.ge.f32 	%p7, %f112, 0f00000000;
	@%p7 bra 	$L__BB0_16;
	fma.rn.f32 	%f35, %f112, 0f3BBB989D, 0f3F000000;
	cvt.sat.f32.f32 	%f36, %f35;
	mov.f32 	%f37, 0f4B400001;
	mov.f32 	%f38, 0f437C0000;
	fma.rm.f32 	%f39, %f36, %f38, %f37;
	add.f32 	%f40, %f39, 0fCB40007F;
	neg.f32 	%f41, %f40;
	fma.rn.f32 	%f42, %f112, 0f3FB8AA3B, %f41;
	fma.rn.f32 	%f43, %f112, 0f32A57060, %f42;
	mov.b32 	%r12, %f39;
	shl.b32 	%r13, %r12, 23;
	mov.b32 	%f44, %r13;
	ex2.approx.ftz.f32 	%f45, %f43;
	fma.rn.f32 	%f46, %f45, %f44, 0fBF800000;
	mul.f32 	%f112, %f22, %f46;
$L__BB0_16:
	st.global.f32 	[%rd7+4], %f112;
	add.s64 	%rd16, %rd4, 2;
	setp.ge.u64 	%p8, %rd16, %rd8;
	@%p8 bra 	$L__BB0_20;
	ld.global.f32 	%f113, [%rd6+8];
	setp.ge.f32 	%p9, %f113, 0f00000000;
	@%p9 bra 	$L__BB0_19;
	fma.rn.f32 	%f47, %f113, 0f3BBB989D, 0f3F000000;
	cvt.sat.f32.f32 	%f48, %f47;
	mov.f32 	%f49, 0f4B400001;
	mov.f32 	%f50, 0f437C0000;
	fma.rm.f32 	%f51, %f48, %f50, %f49;
	add.f32 	%f52, %f51, 0fCB40007F;
	neg.f32 	%f53, %f52;
	fma.rn.f32 	%f54, %f113, 0f3FB8AA3B, %f53;
	fma.rn.f32 	%f55, %f113, 0f32A57060, %f54;
	mov.b32 	%r14, %f51;
	shl.b32 	%r15, %r14, 23;
	mov.b32 	%f56, %r15;
	ex2.approx.ftz.f32 	%f57, %f55;
	fma.rn.f32 	%f58, %f57, %f56, 0fBF800000;
	mul.f32 	%f113, %f22, %f58;
$L__BB0_19:
	st.global.f32 	[%rd7+8], %f113;
$L__BB0_20:
	ret;

}


// ===== COMPILED SASS (sm_100) =====

	.target	sm_100

	.elftype	@"ET_EXEC"


//--------------------- .note.nv.tkinfo           --------------------------
	.section	.note.nv.tkinfo,"",@"SHT_NOTE"
	.sectionflags	@"SHF_NOTE_NV_TKINFO"
	.tkinfo
        /*0018*/ 	.word	0x00000002
        /*0030*/ 	.string	""
        /*0030*/ 	.string	"ptxas"
        /*0030*/ 	.string	"Cuda compilation tools, release 13.0, V13.0.88"
        /*0030*/ 	.string	"Build cuda_13.0.r13.0/compiler.36424714_0"
        /*0030*/ 	.string	"-arch sm_100 -m 64 "



//--------------------- .note.nv.cuinfo           --------------------------
	.section	.note.nv.cuinfo,"",@"SHT_NOTE"
	.sectionflags	@"SHF_NOTE_NV_CUINFO"
        /*0018*/ 	.short	0x0002
        /*001a*/ 	.short	0x0064
        /*001c*/ 	.short	0x0082
	.zero		2


//--------------------- .nv.info                  --------------------------
	.section	.nv.info,"",@"SHT_CUDA_INFO"
	.align	4


	//----- nvinfo : EIATTR_REGCOUNT
	.align		4
        /*0000*/ 	.byte	0x04, 0x2f
        /*0002*/ 	.short	(.L_1 - .L_0)
	.align		4
.L_0:
        /*0004*/ 	.word	index@(_Z9eluKernelPKfPfmmf)
        /*0008*/ 	.word	0x0000000d


	//----- nvinfo : EIATTR_FRAME_SIZE
	.align		4
.L_1:
        /*000c*/ 	.byte	0x04, 0x11
        /*000e*/ 	.short	(.L_3 - .L_2)
	.align		4
.L_2:
        /*0010*/ 	.word	index@(_Z9eluKernelPKfPfmmf)
        /*0014*/ 	.word	0x00000000


	//----- nvinfo : EIATTR_MIN_STACK_SIZE
	.align		4
.L_3:
        /*0018*/ 	.byte	0x04, 0x12
        /*001a*/ 	.short	(.L_5 - .L_4)
	.align		4
.L_4:
        /*001c*/ 	.word	index@(_Z9eluKernelPKfPfmmf)
        /*0020*/ 	.word	0x00000000
.L_5:


//--------------------- .nv.compat                --------------------------
	.section	.nv.compat,"",@"SHT_CUDA_COMPAT_INFO"
	.align	4
        /*0000*/ 	.byte	0x02, 0x09, 0x00, 0x00, 0x02, 0x02, 0x01, 0x00, 0x02, 0x05, 0x05, 0x00, 0x03, 0x07, 0x01, 0x01
        /*0010*/ 	.byte	0x02, 0x03, 0x00, 0x00, 0x02, 0x06, 0x01, 0x00, 0x04, 0x0b, 0x08, 0x00, 0x09, 0x00, 0x00, 0x00
        /*0020*/ 	.byte	0x00, 0x00, 0x00, 0x00


//--------------------- .nv.info._Z9eluKernelPKfPfmmf --------------------------
	.section	.nv.info._Z9eluKernelPKfPfmmf,"",@"SHT_CUDA_INFO"
	.sectionflags	@""
	.align	4


	//----- nvinfo : EIATTR_CUDA_API_VERSION
	.align		4
        /*0000*/ 	.byte	0x04, 0x37
        /*0002*/ 	.short	(.L_7 - .L_6)
.L_6:
        /*0004*/ 	.word	0x00000082


	//----- nvinfo : EIATTR_KPARAM_INFO
	.align		4
.L_7:
        /*0008*/ 	.byte	0x04, 0x17
        /*000a*/ 	.short	(.L_9 - .L_8)
.L_8:
        /*000c*/ 	.word	0x00000000
        /*0010*/ 	.short	0x0004
        /*0012*/ 	.short	0x0020
        /*0014*/ 	.byte	0x00, 0xf0, 0x11, 0x00


	//----- nvinfo : EIATTR_KPARAM_INFO
	.align		4
.L_9:
        /*0018*/ 	.byte	0x04, 0x17
        /*001a*/ 	.short	(.L_11 - .L_10)
.L_10:
        /*001c*/ 	.word	0x00000000
        /*0020*/ 	.short	0x0003
        /*0022*/ 	.short	0x0018
        /*0024*/ 	.byte	0x00, 0xf0, 0x21, 0x00


	//----- nvinfo : EIATTR_KPARAM_INFO
	.align		4
.L_11:
        /*0028*/ 	.byte	0x04, 0x17
        /*002a*/ 	.short	(.L_13 - .L_12)
.L_12:
        /*002c*/ 	.word	0x00000000
        /*0030*/ 	.short	0x0002
        /*0032*/ 	.short	0x0010
        /*0034*/ 	.byte	0x00, 0xf0, 0x21, 0x00


	//----- nvinfo : EIATTR_KPARAM_INFO
	.align		4
.L_13:
        /*0038*/ 	.byte	0x04, 0x17
        /*003a*/ 	.short	(.L_15 - .L_14)
.L_14:
        /*003c*/ 	.word	0x00000000
        /*0040*/ 	.short	0x0001
        /*0042*/ 	.short	0x0008
        /*0044*/ 	.byte	0x00, 0xf5, 0x21, 0x00


	//----- nvinfo : EIATTR_KPARAM_INFO
	.align		4
.L_15:
        /*0048*/ 	.byte	0x04, 0x17
        /*004a*/ 	.short	(.L_17 - .L_16)
.L_16:
        /*004c*/ 	.word	0x00000000
        /*0050*/ 	.short	0x0000
        /*0052*/ 	.short	0x0000
        /*0054*/ 	.byte	0x00, 0xf5, 0x21, 0x00


	//----- nvinfo : EIATTR_SPARSE_MMA_MASK
	.align		4
.L_17:
        /*0058*/ 	.byte	0x03, 0x50
        /*005a*/ 	.short	0x0000


	//----- nvinfo : EIATTR_MAXREG_COUNT
	.align		4
        /*005c*/ 	.byte	0x03, 0x1b
        /*005e*/ 	.short	0x00ff


	//----- nvinfo : EIATTR_MERCURY_ISA_VERSION
	.align		4
        /*0060*/ 	.byte	0x03, 0x5f
        /*0062*/ 	.short	0x0101


	//----- nvinfo : EIATTR_VRC_CTA_INIT_COUNT
	.align		4
        /*0064*/ 	.byte	0x02, 0x4a
	.zero		1
	.zero		1


	//----- nvinfo : EIATTR_EXIT_INSTR_OFFSETS
	.align		4
        /*0068*/ 	.byte	0x04, 0x1c
        /*006a*/ 	.short	(.L_19 - .L_18)


	//   ....[0]....
.L_18:
        /*006c*/ 	.word	0x000000f0


	//   ....[1]....
        /*0070*/ 	.word	0x00000630


	//   ....[2]....
        /*0074*/ 	.word	0x00000820


	//   ....[3]....
        /*0078*/ 	.word	0x00000990


	//   ....[4]....
        /*007c*/ 	.word	0x00000ac0


	//----- nvinfo : EIATTR_CRS_STACK_SIZE
	.align		4
.L_19:
        /*0080*/ 	.byte	0x04, 0x1e
        /*0082*/ 	.short	(.L_21 - .L_20)
.L_20:
        /*0084*/ 	.word	0x00000000


	//----- nvinfo : EIATTR_CBANK_PARAM_SIZE
	.align		4
.L_21:
        /*0088*/ 	.byte	0x03, 0x19
        /*008a*/ 	.short	0x0024


	//----- nvinfo : EIATTR_PARAM_CBANK
	.align		4
        /*008c*/ 	.byte	0x04, 0x0a
        /*008e*/ 	.short	(.L_23 - .L_22)
	.align		4
.L_22:
        /*0090*/ 	.word	index@(.nv.constant0._Z9eluKernelPKfPfmmf)
        /*0094*/ 	.short	0x0380
        /*0096*/ 	.short	0x0024


	//----- nvinfo : EIATTR_SW_WAR
	.align		4
.L_23:
        /*0098*/ 	.byte	0x04, 0x36
        /*009a*/ 	.short	(.L_25 - .L_24)
.L_24:
        /*009c*/ 	.word	0x00000008
.L_25:


//--------------------- .nv.callgraph             --------------------------
	.section	.nv.callgraph,"",@"SHT_CUDA_CALLGRAPH"
	.align	4
	.sectionentsize	8
	.align		4
        /*0000*/ 	.word	0x00000000
	.align		4
        /*0004*/ 	.word	0xffffffff
	.align		4
        /*0008*/ 	.word	0x00000000
	.align		4
        /*000c*/ 	.word	0xfffffffe
	.align		4
        /*0010*/ 	.word	0x00000000
	.align		4
        /*0014*/ 	.word	0xfffffffd
	.align		4
        /*0018*/ 	.word	0x00000000
	.align		4
        /*001c*/ 	.word	0xfffffffc


//--------------------- .text._Z9eluKernelPKfPfmmf --------------------------
	.section	.text._Z9eluKernelPKfPfmmf,"ax",@progbits
	.align	128
        .global         _Z9eluKernelPKfPfmmf
        .type           _Z9eluKernelPKfPfmmf,@function
        .size           _Z9eluKernelPKfPfmmf,(.L_x_16 - _Z9eluKernelPKfPfmmf)
        .other          _Z9eluKernelPKfPfmmf,@"STO_CUDA_ENTRY STV_DEFAULT"
_Z9eluKernelPKfPfmmf:
.text._Z9eluKernelPKfPfmmf:
[----:B------:R-:W-:Y:S01]  /*0000*/  LDC R1, c[0x0][0x37c] ;  /* 0x0000df00ff017b82 */ /* 0x000fe20000000800 */
[----:B------:R-:W0:Y:S07]  /*0010*/  S2R R3, SR_TID.X ;  /* 0x0000000000037919 */ /* 0x000e2e0000002100 */
[----:B------:R-:W1:Y:S01]  /*0020*/  LDC R7, c[0x0][0x364] ;  /* 0x0000d900ff077b82 */ /* 0x000e620000000800 */
[----:B------:R-:W2:Y:S01]  /*0030*/  LDCU.128 UR8, c[0x0][0x390] ;  /* 0x00007200ff0877ac */ /* 0x000ea20008000c00 */
[----:B------:R-:W1:Y:S06]  /*0040*/  S2R R0, SR_TID.Y ;  /* 0x0000000000007919 */ /* 0x000e6c0000002200 */
[----:B------:R-:W0:Y:S08]  /*0050*/  S2UR UR5, SR_CTAID.X ;  /* 0x00000000000579c3 */ /* 0x000e300000002500 */
[----:B------:R-:W0:Y:S08]  /*0060*/  LDC R2, c[0x0][0x360] ;  /* 0x0000d800ff027b82 */ /* 0x000e300000000800 */
[----:B------:R-:W1:Y:S01]  /*0070*/  S2UR UR4, SR_CTAID.Y ;  /* 0x00000000000479c3 */ /* 0x000e620000002600 */
[----:B0-----:R-:W-:-:S05]  /*0080*/  IMAD R2, R2, UR5, R3 ;  /* 0x0000000502027c24 */ /* 0x001fca000f8e0203 */
[----:B------:R-:W-:Y:S01]  /*0090*/  SHF.L.U32 R2, R2, 0x2, RZ ;  /* 0x0000000202027819 */ /* 0x000fe200000006ff */
[----:B-1----:R-:W-:-:S03]  /*00a0*/  IMAD R7, R7, UR4, R0 ;  /* 0x0000000407077c24 */ /* 0x002fc6000f8e0200 */
[----:B--2---:R-:W-:Y:S02]  /*00b0*/  ISETP.GE.U32.AND P0, PT, R2, UR10, PT ;  /* 0x0000000a02007c0c */ /* 0x004fe4000bf06070 */
[----:B------:R-:W-:Y:S02]  /*00c0*/  ISETP.GE.U32.AND P1, PT, R7, UR8, PT ;  /* 0x0000000807007c0c */ /* 0x000fe4000bf26070 */
[----:B------:R-:W-:-:S04]  /*00d0*/  ISETP.GE.U32.AND.EX P0, PT, RZ, UR11, PT, P0 ;  /* 0x0000000bff007c0c */ /* 0x000fc8000bf06100 */
[----:B------:R-:W-:-:S13]  /*00e0*/  ISETP.GE.U32.OR.EX P0, PT, RZ, UR9, P0, P1 ;  /* 0x00000009ff007c0c */ /* 0x000fda0008706510 */
[----:B------:R-:W-:Y:S05]  /*00f0*/  @P0 EXIT ;  /* 0x000000000000094d */ /* 0x000fea0003800000 */
[----:B------:R-:W-:Y:S01]  /*0100*/  IADD3 R0, P1, PT, R2, 0x3, RZ ;  /* 0x0000000302007810 */ /* 0x000fe20007f3e0ff */
[----:B------:R-:W-:Y:S01]  /*0110*/  HFMA2 R3, -RZ, RZ, 0, 0 ;  /* 0x00000000ff037431 */ /* 0x000fe200000001ff */
[----:B------:R-:W0:Y:S02]  /*0120*/  LDCU.64 UR4, c[0x0][0x358] ;  /* 0x00006b00ff0477ac */ /* 0x000e240008000a00 */
[----:B------:R-:W-:Y:S02]  /*0130*/  ISETP.GE.U32.AND P0, PT, R0, UR10, PT ;  /* 0x0000000a00007c0c */ /* 0x000fe4000bf06070 */
[----:B------:R-:W-:-:S04]  /*0140*/  IADD3.X R0, PT, PT, RZ, RZ, RZ, P1, !PT ;  /* 0x000000ffff007210 */ /* 0x000fc80000ffe4ff */
[----:B------:R-:W-:Y:S01]  /*0150*/  ISETP.GE.U32.AND.EX P0, PT, R0, UR11, PT, P0 ;  /* 0x0000000b00007c0c */ /* 0x000fe2000bf06100 */
[----:B------:R-:W-:-:S04]  /*0160*/  IMAD.WIDE.U32 R4, R7, UR10, R2 ;  /* 0x0000000a07047c25 */ /* 0x000fc8000f8e0002 */
[----:B------:R-:W-:-:S08]  /*0170*/  IMAD R7, R7, UR11, R5 ;  /* 0x0000000b07077c24 */ /* 0x000fd0000f8e0205 */
[----:B0-----:R-:W-:Y:S05]  /*0180*/  @P0 BRA `(.L_x_0) ;  /* 0x00000004002c0947 */ /* 0x001fea0003800000 */
[----:B------:R-:W0:Y:S01]  /*0190*/  LDCU.64 UR6, c[0x0][0x380] ;  /* 0x00007000ff0677ac */ /* 0x000e220008000a00 */
[C---:B------:R-:W-:Y:S02]  /*01a0*/  SHF.L.U32 R0, R4.reuse, 0x2, RZ ;  /* 0x0000000204007819 */ /* 0x040fe400000006ff */
[----:B------:R-:W-:Y:S02]  /*01b0*/  SHF.L.U64.HI R2, R4, 0x2, R7 ;  /* 0x0000000204027819 */ /* 0x000fe40000010207 */
[----:B0-----:R-:W-:-:S04]  /*01c0*/  IADD3 R4, P0, PT, R0, UR6, RZ ;  /* 0x0000000600047c10 */ /* 0x001fc8000ff1e0ff */
[----:B------:R-:W-:-:S06]  /*01d0*/  IADD3.X R5, PT, PT, R2, UR7, RZ, P0, !PT ;  /* 0x0000000702057c10 */ /* 0x000fcc00087fe4ff */
[----:B------:R-:W2:Y:S01]  /*01e0*/  LDG.E.128 R4, desc[UR4][R4.64] ;  /* 0x0000000404047981 */ /* 0x000ea2000c1e1d00 */
[----:B------:R-:W-:Y:S01]  /*01f0*/  BSSY.RECONVERGENT B0, `(.L_x_1) ;  /* 0x0000012000007945 */ /* 0x000fe20003800200 */
[----:B--2---:R-:W-:Y:S02]  /*0200*/  FSETP.GE.AND P0, PT, R4, RZ, PT ;  /* 0x000000ff0400720b */ /* 0x004fe40003f06000 */
[----:B------:R-:W-:Y:S02]  /*0210*/  FSETP.GE.AND P1, PT, R5, RZ, PT ;  /* 0x000000ff0500720b */ /* 0x000fe40003f26000 */
[----:B------:R-:W-:Y:S02]  /*0220*/  FSETP.GE.AND P2, PT, R6, RZ, PT ;  /* 0x000000ff0600720b */ /* 0x000fe40003f46000 */
[----:B------:R-:W-:-:S07]  /*0230*/  FSETP.GE.AND P3, PT, R7, RZ, PT ;  /* 0x000000ff0700720b */ /* 0x000fce0003f66000 */
[----:B------:R-:W-:Y:S06]  /*0240*/  @P0 BRA `(.L_x_2) ;  /* 0x0000000000300947 */ /* 0x000fec0003800000 */
[----:B------:R-:W-:Y:S01]  /*0250*/  HFMA2 R8, -RZ, RZ, 3.7421875, 0 ;  /* 0x437c0000ff087431 */ /* 0x000fe200000001ff */
[----:B------:R-:W-:Y:S01]  /*0260*/  MOV R3, 0x3bbb989d ;  /* 0x3bbb989d00037802 */ /* 0x000fe20000000f00 */
[----:B------:R-:W0:Y:S04]  /*0270*/  LDCU UR6, c[0x0][0x3a0] ;  /* 0x00007400ff0677ac */ /* 0x000e280008000800 */
[----:B------:R-:W-:-:S04]  /*0280*/  FFMA.SAT R3, R4, R3, 0.5 ;  /* 0x3f00000004037423 */ /* 0x000fc80000002003 */
[----:B------:R-:W-:-:S04]  /*0290*/  FFMA.RM R3, R3, R8, 12582913 ;  /* 0x4b40000103037423 */ /* 0x000fc80000004008 */
[C---:B------:R-:W-:Y:S01]  /*02a0*/  FADD R9, R3.reuse, -12583039 ;  /* 0xcb40007f03097421 */ /* 0x040fe20000000000 */
[----:B------:R-:W-:-:S03]  /*02b0*/  SHF.L.U32 R3, R3, 0x17, RZ ;  /* 0x0000001703037819 */ /* 0x000fc600000006ff */
[----:B------:R-:W-:-:S04]  /*02c0*/  FFMA R9, R4, 1.4426950216293334961, -R9 ;  /* 0x3fb8aa3b04097823 */ /* 0x000fc80000000809 */
[----:B------:R-:W-:-:S04]  /*02d0*/  FFMA R9, R4, 1.925963033500011079e-08, R9 ;  /* 0x32a5706004097823 */ /* 0x000fc80000000009 */
[----:B------:R-:W1:Y:S02]  /*02e0*/  MUFU.EX2 R4, R9 ;  /* 0x0000000900047308 */ /* 0x000e640000000800 */
[----:B-1----:R-:W-:-:S04]  /*02f0*/  FFMA R4, R3, R4, -1 ;  /* 0xbf80000003047423 */ /* 0x002fc80000000004 */
[----:B0-----:R-:W-:-:S07]  /*0300*/  FMUL R4, R4, UR6 ;  /* 0x0000000604047c20 */ /* 0x001fce0008400000 */
.L_x_2:
[----:B------:R-:W-:Y:S05]  /*0310*/  BSYNC.RECONVERGENT B0 ;  /* 0x0000000000007941 */ /* 0x000fea0003800200 */
.L_x_1:
[----:B------:R-:W-:Y:S04]  /*0320*/  BSSY.RECONVERGENT B0, `(.L_x_3) ;  /* 0x000000e000007945 */ /* 0x000fe80003800200 */
[----:B------:R-:W-:Y:S05]  /*0330*/  @P1 BRA `(.L_x_4) ;  /* 0x0000000000301947 */ /* 0x000fea0003800000 */
        /* <DEDUP_REMOVED lines=8> */
[----:B------:R-:W-:-:S06]  /*03c0*/  FFMA R8, R5, 1.925963033500011079e-08, R8 ;  /* 0x32a5706005087823 */ /* 0x000fcc0000000008 */
[----:B------:R-:W1:Y:S02]  /*03d0*/  MUFU.EX2 R8, R8 ;  /* 0x0000000800087308 */ /* 0x000e640000000800 */
[----:B-1----:R-:W-:-:S04]  /*03e0*/  FFMA R3, R3, R8, -1 ;  /* 0xbf80000003037423 */ /* 0x002fc80000000008 */
[----:B0-----:R-:W-:-:S07]  /*03f0*/  FMUL R5, R3, UR6 ;  /* 0x0000000603057c20 */ /* 0x001fce0008400000 */
.L_x_4:
[----:B------:R-:W-:Y:S05]  /*0400*/  BSYNC.RECONVERGENT B0 ;  /* 0x0000000000007941 */ /* 0x000fea0003800200 */
.L_x_3:
        /* <DEDUP_REMOVED lines=14> */
.L_x_6:
[----:B------:R-:W-:Y:S05]  /*04f0*/  BSYNC.RECONVERGENT B0 ;  /* 0x0000000000007941 */ /* 0x000fea0003800200 */
.L_x_5:
[----:B------:R-:W-:Y:S04]  /*0500*/  BSSY.RECONVERGENT B0, `(.L_x_7) ;  /* 0x000000e000007945 */ /* 0x000fe80003800200 */
[----:B------:R-:W-:Y:S05]  /*0510*/  @P3 BRA `(.L_x_8) ;  /* 0x0000000000303947 */ /* 0x000fea0003800000 */
[----:B------:R-:W-:Y:S01]  /*0520*/  IMAD.MOV.U32 R8, RZ, RZ, 0x3bbb989d ;  /* 0x3bbb989dff087424 */ /* 0x000fe200078e00ff */
[----:B------:R-:W-:Y:S01]  /*0530*/  MOV R10, 0x437c0000 ;  /* 0x437c0000000a7802 */ /* 0x000fe20000000f00 */
[----:B------:R-:W0:Y:S02]  /*0540*/  LDCU UR6, c[0x0][0x3a0] ;  /* 0x00007400ff0677ac */ /* 0x000e240008000800 */
        /* <DEDUP_REMOVED lines=9> */
.L_x_8:
[----:B------:R-:W-:Y:S05]  /*05e0*/  BSYNC.RECONVERGENT B0 ;  /* 0x0000000000007941 */ /* 0x000fea0003800200 */
.L_x_7:
[----:B------:R-:W0:Y:S02]  /*05f0*/  LDCU.64 UR6, c[0x0][0x388] ;  /* 0x00007100ff0677ac */ /* 0x000e240008000a00 */
[----:B0-----:R-:W-:-:S04]  /*0600*/  IADD3 R8, P0, PT, R0, UR6, RZ ;  /* 0x0000000600087c10 */ /* 0x001fc8000ff1e0ff */
[----:B------:R-:W-:-:S05]  /*0610*/  IADD3.X R9, PT, PT, R2, UR7, RZ, P0, !PT ;  /* 0x0000000702097c10 */ /* 0x000fca00087fe4ff */
[----:B------:R-:W-:Y:S01]  /*0620*/  STG.E.128 desc[UR4][R8.64], R4 ;  /* 0x0000000408007986 */ /* 0x000fe2000c101d04 */
[----:B------:R-:W-:Y:S05]  /*0630*/  EXIT ;  /* 0x000000000000794d */ /* 0x000fea0003800000 */
.L_x_0:
[----:B------:R-:W0:Y:S01]  /*0640*/  LDCU.64 UR6, c[0x0][0x380] ;  /* 0x00007000ff0677ac */ /* 0x000e220008000a00 */
[C---:B------:R-:W-:Y:S02]  /*0650*/  SHF.L.U32 R10, R4.reuse, 0x2, RZ ;  /* 0x00000002040a7819 */ /* 0x040fe400000006ff */
[----:B------:R-:W-:Y:S02]  /*0660*/  SHF.L.U64.HI R8, R4, 0x2, R7 ;  /* 0x0000000204087819 */ /* 0x000fe40000010207 */
[----:B0-----:R-:W-:-:S04]  /*0670*/  IADD3 R4, P0, PT, R10, UR6, RZ ;  /* 0x000000060a047c10 */ /* 0x001fc8000ff1e0ff */
[----:B------:R-:W-:-:S05]  /*0680*/  IADD3.X R5, PT, PT, R8, UR7, RZ, P0, !PT ;  /* 0x0000000708057c10 */ /* 0x000fca00087fe4ff */
[----:B------:R-:W2:Y:S01]  /*0690*/  LDG.E R9, desc[UR4][R4.64] ;  /* 0x0000000404097981 */ /* 0x000ea2000c1e1900 */
[----:B------:R-:W-:Y:S01]  /*06a0*/  BSSY.RECONVERGENT B0, `(.L_x_9) ;  /* 0x000000f000007945 */ /* 0x000fe20003800200 */
[----:B--2---:R-:W-:-:S13]  /*06b0*/  FSETP.GE.AND P0, PT, R9, RZ, PT ;  /* 0x000000ff0900720b */ /* 0x004fda0003f06000 */
[----:B------:R-:W-:Y:S05]  /*06c0*/  @P0 BRA `(.L_x_10) ;  /* 0x0000000000300947 */ /* 0x000fea0003800000 */
[----:B------:R-:W-:Y:S01]  /*06d0*/  HFMA2 R0, -RZ, RZ, 0.96630859375, -0.0022525787353515625 ;  /* 0x3bbb989dff007431 */ /* 0x000fe200000001ff */
[----:B------:R-:W-:Y:S01]  /*06e0*/  MOV R7, 0x437c0000 ;  /* 0x437c000000077802 */ /* 0x000fe20000000f00 */
[----:B------:R-:W0:Y:S03]  /*06f0*/  LDCU UR6, c[0x0][0x3a0] ;  /* 0x00007400ff0677ac */ /* 0x000e260008000800 */
        /* <DEDUP_REMOVED lines=9> */
.L_x_10:
[----:B------:R-:W-:Y:S05]  /*0790*/  BSYNC.RECONVERGENT B0 ;  /* 0x0000000000007941 */ /* 0x000fea0003800200 */
.L_x_9:
[----:B------:R-:W0:Y:S01]  /*07a0*/  LDCU.64 UR6, c[0x0][0x388] ;  /* 0x00007100ff0677ac */ /* 0x000e220008000a00 */
[----:B------:R-:W-:-:S04]  /*07b0*/  IADD3 R0, P1, PT, R2, 0x1, RZ ;  /* 0x0000000102007810 */ /* 0x000fc80007f3e0ff */
[----:B------:R-:W-:Y:S01]  /*07c0*/  ISETP.GE.U32.AND P0, PT, R0, UR10, PT ;  /* 0x0000000a00007c0c */ /* 0x000fe2000bf06070 */
[----:B------:R-:W-:-:S05]  /*07d0*/  IMAD.X R0, RZ, RZ, RZ, P1 ;  /* 0x000000ffff007224 */ /* 0x000fca00008e06ff */
[----:B------:R-:W-:Y:S02]  /*07e0*/  ISETP.GE.U32.AND.EX P0, PT, R0, UR11, PT, P0 ;  /* 0x0000000b00007c0c */ /* 0x000fe4000bf06100 */
[----:B0-----:R-:W-:-:S04]  /*07f0*/  IADD3 R6, P2, PT, R10, UR6, RZ ;  /* 0x000000060a067c10 */ /* 0x001fc8000ff5e0ff */
[----:B------:R-:W-:-:S05]  /*0800*/  IADD3.X R7, PT, PT, R8, UR7, RZ, P2, !PT ;  /* 0x0000000708077c10 */ /* 0x000fca00097fe4ff */
[----:B------:R0:W-:Y:S02]  /*0810*/  STG.E desc[UR4][R6.64], R9 ;  /* 0x0000000906007986 */ /* 0x0001e4000c101904 */
[----:B------:R-:W-:Y:S05]  /*0820*/  @P0 EXIT ;  /* 0x000000000000094d */ /* 0x000fea0003800000 */
[----:B------:R-:W2:Y:S01]  /*0830*/  LDG.E R3, desc[UR4][R4.64+0x4] ;  /* 0x0000040404037981 */ /* 0x000ea2000c1e1900 */
[----:B------:R-:W-:Y:S01]  /*0840*/  IADD3 R2, P1, PT, R2, 0x2, RZ ;  /* 0x0000000202027810 */ /* 0x000fe20007f3e0ff */
[----:B------:R-:W-:Y:S03]  /*0850*/  BSSY.RECONVERGENT B0, `(.L_x_11) ;  /* 0x0000012000007945 */ /* 0x000fe60003800200 */
[----:B------:R-:W-:Y:S02]  /*0860*/  IADD3.X R0, PT, PT, RZ, RZ, RZ, P1, !PT ;  /* 0x000000ffff007210 */ /* 0x000fe40000ffe4ff */
[----:B------:R-:W-:-:S04]  /*0870*/  ISETP.GE.U32.AND P0, PT, R2, UR10, PT ;  /* 0x0000000a02007c0c */ /* 0x000fc8000bf06070 */
[----:B------:R-:W-:Y:S02]  /*0880*/  ISETP.GE.U32.AND.EX P0, PT, R0, UR11, PT, P0 ;  /* 0x0000000b00007c0c */ /* 0x000fe4000bf06100 */
[----:B--2---:R-:W-:-:S13]  /*0890*/  FSETP.GE.AND P1, PT, R3, RZ, PT ;  /* 0x000000ff0300720b */ /* 0x004fda0003f26000 */
[----:B------:R-:W-:Y:S05]  /*08a0*/  @P1 BRA `(.L_x_12) ;  /* 0x0000000000301947 */ /* 0x000fea0003800000 */
[----:B------:R-:W-:Y:S01]  /*08b0*/  HFMA2 R0, -RZ, RZ, 0.96630859375, -0.0022525787353515625 ;  /* 0x3bbb989dff007431 */ /* 0x000fe200000001ff */
[----:B0-----:R-:W-:Y:S01]  /*08c0*/  MOV R9, 0x437c0000 ;  /* 0x437c000000097802 */ /* 0x001fe20000000f00 */
        /* <DEDUP_REMOVED lines=10> */
.L_x_12:
[----:B------:R-:W-:Y:S05]  /*0970*/  BSYNC.RECONVERGENT B0 ;  /* 0x0000000000007941 */ /* 0x000fea0003800200 */
.L_x_11:
[----:B------:R1:W-:Y:S01]  /*0980*/  STG.E desc[UR4][R6.64+0x4], R3 ;  /* 0x0000040306007986 */ /* 0x0003e2000c101904 */
[----:B------:R-:W-:Y:S05]  /*0990*/  @P0 EXIT ;  /* 0x000000000000094d */ /* 0x000fea0003800000 */
[----:B------:R-:W2:Y:S01]  /*09a0*/  LDG.E R5, desc[UR4][R4.64+0x8] ;  /* 0x0000080404057981 */ /* 0x000ea2000c1e1900 */
[----:B------:R-:W-:Y:S01]  /*09b0*/  BSSY.RECONVERGENT B0, `(.L_x_13) ;  /* 0x000000f000007945 */ /* 0x000fe20003800200 */
[----:B--2---:R-:W-:-:S13]  /*09c0*/  FSETP.GE.AND P0, PT, R5, RZ, PT ;  /* 0x000000ff0500720b */ /* 0x004fda0003f06000 */
[----:B------:R-:W-:Y:S05]  /*09d0*/  @P0 BRA `(.L_x_14) ;  /* 0x0000000000300947 */ /* 0x000fea0003800000 */
[----:B------:R-:W-:Y:S01]  /*09e0*/  HFMA2 R0, -RZ, RZ, 0.96630859375, -0.0022525787353515625 ;  /* 0x3bbb989dff007431 */ /* 0x000fe200000001ff */
[----:B-1----:R-:W-:Y:S01]  /*09f0*/  MOV R3, 0x437c0000 ;  /* 0x437c000000037802 */ /* 0x002fe20000000f00 */
[----:B------:R-:W1:Y:S03]  /*0a00*/  LDCU UR6, c[0x0][0x3a0] ;  /* 0x00007400ff0677ac */ /* 0x000e660008000800 */
[----:B------:R-:W-:-:S04]  /*0a10*/  FFMA.SAT R0, R5, R0, 0.5 ;  /* 0x3f00000005007423 */ /* 0x000fc80000002000 */
[----:B------:R-:W-:-:S04]  /*0a20*/  FFMA.RM R0, R0, R3, 12582913 ;  /* 0x4b40000100007423 */ /* 0x000fc80000004003 */
[C---:B------:R-:W-:Y:S01]  /*0a30*/  FADD R2, R0.reuse, -12583039 ;  /* 0xcb40007f00027421 */ /* 0x040fe20000000000 */
[----:B------:R-:W-:-:S03]  /*0a40*/  SHF.L.U32 R0, R0, 0x17, RZ ;  /* 0x0000001700007819 */ /* 0x000fc600000006ff */
[----:B------:R-:W-:-:S04]  /*0a50*/  FFMA R2, R5, 1.4426950216293334961, -R2 ;  /* 0x3fb8aa3b05027823 */ /* 0x000fc80000000802 */
[----:B------:R-:W-:-:S04]  /*0a60*/  FFMA R2, R5, 1.925963033500011079e-08, R2 ;  /* 0x32a5706005027823 */ /* 0x000fc80000000002 */
[----:B------:R-:W2:Y:S02]  /*0a70*/  MUFU.EX2 R3, R2 ;  /* 0x0000000200037308 */ /* 0x000ea40000000800 */
[----:B--2---:R-:W-:-:S04]  /*0a80*/  FFMA R0, R0, R3, -1 ;  /* 0xbf80000000007423 */ /* 0x004fc80000000003 */
[----:B-1----:R-:W-:-:S07]  /*0a90*/  FMUL R5, R0, UR6 ;  /* 0x0000000600057c20 */ /* 0x002fce0008400000 */
.L_x_14:
[----:B------:R-:W-:Y:S05]  /*0aa0*/  BSYNC.RECONVERGENT B0 ;  /* 0x0000000000007941 */ /* 0x000fea0003800200 */
.L_x_13:
[----:B------:R-:W-:Y:S01]  /*0ab0*/  STG.E desc[UR4][R6.64+0x8], R5 ;  /* 0x0000080506007986 */ /* 0x000fe2000c101904 */
[----:B------:R-:W-:Y:S05]  /*0ac0*/  EXIT ;  /* 0x000000000000794d */ /* 0x000fea0003800000 */
.L_x_15:
[----:B------:R-:W-:-:S00]  /*0ad0*/  BRA `(.L_x_15) ;  /* 0xfffffffc00fc7947 */ /* 0x000fc0000383ffff */
[----:B------:R-:W-:-:S00]  /*0ae0*/  NOP ;  /* 0x0000000000007918 */ /* 0x000fc00000000000 */
        /* <DEDUP_REMOVED lines=9> */
.L_x_16:


//--------------------- .nv.shared.reserved.0     --------------------------
	.section	.nv.shared.reserved.0,"aw",@nobits
	.weak		__nv_reservedSMEM_offset_0_alias
	.size		__nv_reservedSMEM_offset_0_alias, 0, 64
	.other		__nv_reservedSMEM_offset_0_alias,@"STO_CUDA_RESERVED_SHARED STV_DEFAULT"
__nv_reservedSMEM_offset_0_alias:
	.zero		0
	.zero		64


//--------------------- .nv.constant0._Z9eluKernelPKfPfmmf --------------------------
	.section	.nv.constant0._Z9eluKernelPKfPfmmf,"a",@progbits
	.sectionflags	@""
	.align	4
.nv.constant0._Z9eluKernelPKfPfmmf:
	.zero		932


//--------------------- SYMBOLS --------------------------

	.type		.nv.reservedSmem.offset0,@object
	.size		.nv.reservedSmem.offset0,0x4
